//
// Generated by NVIDIA NVVM Compiler
//
// Compiler Build ID: CL-36424714
// Cuda compilation tools, release 13.0, V13.0.88
// Based on NVVM 20.0.0
//

.version 9.0
.target sm_100
.address_size 64

	// .globl	vector_add_exercise

.visible .entry vector_add_exercise(
	.param .u64 .ptr .align 1 vector_add_exercise_param_0,
	.param .u64 .ptr .align 1 vector_add_exercise_param_1,
	.param .u64 .ptr .align 1 vector_add_exercise_param_2,
	.param .u32 vector_add_exercise_param_3
)
{


	ret;

}


// ===== COMPILED SASS (sm_100) =====

	.target	sm_100

	.elftype	@"ET_EXEC"


//--------------------- .note.nv.tkinfo           --------------------------
	.section	.note.nv.tkinfo,"",@"SHT_NOTE"
	.sectionflags	@"SHF_NOTE_NV_TKINFO"
	.tkinfo
        /*0018*/ 	.word	0x00000002
        /*0030*/ 	.string	""
        /*0030*/ 	.string	"ptxas"
        /*0030*/ 	.string	"Cuda compilation tools, release 13.0, V13.0.88"
        /*0030*/ 	.string	"Build cuda_13.0.r13.0/compiler.36424714_0"
        /*0030*/ 	.string	"-arch sm_100 -m 64 "



//--------------------- .note.nv.cuinfo           --------------------------
	.section	.note.nv.cuinfo,"",@"SHT_NOTE"
	.sectionflags	@"SHF_NOTE_NV_CUINFO"
        /*0018*/ 	.short	0x0002
        /*001a*/ 	.short	0x0064
        /*001c*/ 	.short	0x0082
	.zero		2


//--------------------- .nv.info                  --------------------------
	.section	.nv.info,"",@"SHT_CUDA_INFO"
	.align	4


	//----- nvinfo : EIATTR_REGCOUNT
	.align		4
        /*0000*/ 	.byte	0x04, 0x2f
        /*0002*/ 	.short	(.L_1 - .L_0)
	.align		4
.L_0:
        /*0004*/ 	.word	index@(vector_add_exercise)
        /*0008*/ 	.word	0x00000004


	//----- nvinfo : EIATTR_FRAME_SIZE
	.align		4
.L_1:
        /*000c*/ 	.byte	0x04, 0x11
        /*000e*/ 	.short	(.L_3 - .L_2)
	.align		4
.L_2:
        /*0010*/ 	.word	index@(vector_add_exercise)
        /*0014*/ 	.word	0x00000000


	//----- nvinfo : EIATTR_MIN_STACK_SIZE
	.align		4
.L_3:
        /*0018*/ 	.byte	0x04, 0x12
        /*001a*/ 	.short	(.L_5 - .L_4)
	.align		4
.L_4:
        /*001c*/ 	.word	index@(vector_add_exercise)
        /*0020*/ 	.word	0x00000000
.L_5:


//--------------------- .nv.compat                --------------------------
	.section	.nv.compat,"",@"SHT_CUDA_COMPAT_INFO"
	.align	4
        /*0000*/ 	.byte	0x02, 0x09, 0x00, 0x00, 0x02, 0x02, 0x01, 0x00, 0x02, 0x05, 0x05, 0x00, 0x03, 0x07, 0x01, 0x01
        /*0010*/ 	.byte	0x02, 0x03, 0x00, 0x00, 0x02, 0x06, 0x01, 0x00, 0x04, 0x0b, 0x08, 0x00, 0x09, 0x00, 0x00, 0x00
        /*0020*/ 	.byte	0x00, 0x00, 0x00, 0x00


//--------------------- .nv.info.vector_add_exercise --------------------------
	.section	.nv.info.vector_add_exercise,"",@"SHT_CUDA_INFO"
	.sectionflags	@""
	.align	4


	//----- nvinfo : EIATTR_CUDA_API_VERSION
	.align		4
        /*0000*/ 	.byte	0x04, 0x37
        /*0002*/ 	.short	(.L_7 - .L_6)
.L_6:
        /*0004*/ 	.word	0x00000082


	//----- nvinfo : EIATTR_KPARAM_INFO
	.align		4
.L_7:
        /*0008*/ 	.byte	0x04, 0x17
        /*000a*/ 	.short	(.L_9 - .L_8)
.L_8:
        /*000c*/ 	.word	0x00000000
        /*0010*/ 	.short	0x0003
        /*0012*/ 	.short	0x0018
        /*0014*/ 	.byte	0x00, 0xf0, 0x11, 0x00


	//----- nvinfo : EIATTR_KPARAM_INFO
	.align		4
.L_9:
        /*0018*/ 	.byte	0x04, 0x17
        /*001a*/ 	.short	(.L_11 - .L_10)
.L_10:
        /*001c*/ 	.word	0x00000000
        /*0020*/ 	.short	0x0002
        /*0022*/ 	.short	0x0010
        /*0024*/ 	.byte	0x00, 0xf5, 0x21, 0x00


	//----- nvinfo : EIATTR_KPARAM_INFO
	.align		4
.L_11:
        /*0028*/ 	.byte	0x04, 0x17
        /*002a*/ 	.short	(.L_13 - .L_12)
.L_12:
        /*002c*/ 	.word	0x00000000
        /*0030*/ 	.short	0x0001
        /*0032*/ 	.short	0x0008
        /*0034*/ 	.byte	0x00, 0xf5, 0x21, 0x00


	//----- nvinfo : EIATTR_KPARAM_INFO
	.align		4
.L_13:
        /*0038*/ 	.byte	0x04, 0x17
        /*003a*/ 	.short	(.L_15 - .L_14)
.L_14:
        /*003c*/ 	.word	0x00000000
        /*0040*/ 	.short	0x0000
        /*0042*/ 	.short	0x0000
        /*0044*/ 	.byte	0x00, 0xf5, 0x21, 0x00


	//----- nvinfo : EIATTR_SPARSE_MMA_MASK
	.align		4
.L_15:
        /*0048*/ 	.byte	0x03, 0x50
        /*004a*/ 	.short	0x0000


	//----- nvinfo : EIATTR_MAXREG_COUNT
	.align		4
        /*004c*/ 	.byte	0x03, 0x1b
        /*004e*/ 	.short	0x00ff


	//----- nvinfo : EIATTR_MERCURY_ISA_VERSION
	.align		4
        /*0050*/ 	.byte	0x03, 0x5f
        /*0052*/ 	.short	0x0101


	//----- nvinfo : EIATTR_VRC_CTA_INIT_COUNT
	.align		4
        /*0054*/ 	.byte	0x02, 0x4a
	.zero		1
	.zero		1


	//----- nvinfo : EIATTR_EXIT_INSTR_OFFSETS
	.align		4
        /*0058*/ 	.byte	0x04, 0x1c
        /*005a*/ 	.short	(.L_17 - .L_16)


	//   ....[0]....
.L_16:
        /*005c*/ 	.word	0x00000010


	//----- nvinfo : EIATTR_CBANK_PARAM_SIZE
	.align		4
.L_17:
        /*0060*/ 	.byte	0x03, 0x19
        /*0062*/ 	.short	0x001c


	//----- nvinfo : EIATTR_PARAM_CBANK
	.align		4
        /*0064*/ 	.byte	0x04, 0x0a
        /*0066*/ 	.short	(.L_19 - .L_18)
	.align		4
.L_18:
        /*0068*/ 	.word	index@(.nv.constant0.vector_add_exercise)
        /*006c*/ 	.short	0x0380
        /*006e*/ 	.short	0x001c


	//----- nvinfo : EIATTR_SW_WAR
	.align		4
.L_19:
        /*0070*/ 	.byte	0x04, 0x36
        /*0072*/ 	.short	(.L_21 - .L_20)
.L_20:
        /*0074*/ 	.word	0x00000008
.L_21:


//--------------------- .nv.callgraph             --------------------------
	.section	.nv.callgraph,"",@"SHT_CUDA_CALLGRAPH"
	.align	4
	.sectionentsize	8
	.align		4
        /*0000*/ 	.word	0x00000000
	.align		4
        /*0004*/ 	.word	0xffffffff
	.align		4
        /*0008*/ 	.word	0x00000000
	.align		4
        /*000c*/ 	.word	0xfffffffe
	.align		4
        /*0010*/ 	.word	0x00000000
	.align		4
        /*0014*/ 	.word	0xfffffffd
	.align		4
        /*0018*/ 	.word	0x00000000
	.align		4
        /*001c*/ 	.word	0xfffffffc


//--------------------- .text.vector_add_exercise --------------------------
	.section	.text.vector_add_exercise,"ax",@progbits
	.align	128
        .global         vector_add_exercise
        .type           vector_add_exercise,@function
        .size           vector_add_exercise,(.L_x_1 - vector_add_exercise)
        .other          vector_add_exercise,@"STO_CUDA_ENTRY STV_DEFAULT"
vector_add_exercise:
.text.vector_add_exercise:
[----:B------:R-:W-:Y:S01]  /*0000*/  LDC R1, c[0x0][0x37c] ;  /* 0x0000df00ff017b82 */ /* 0x000fe20000000800 */
[----:B------:R-:W-:Y:S05]  /*0010*/  EXIT ;  /* 0x000000000000794d */ /* 0x000fea0003800000 */
.L_x_0:
[----:B------:R-:W-:-:S00]  /*0020*/  BRA `(.L_x_0) ;  /* 0xfffffffc00fc7947 */ /* 0x000fc0000383ffff */
[----:B------:R-:W-:-:S00]  /*0030*/  NOP ;  /* 0x0000000000007918 */ /* 0x000fc00000000000 */
        /* <DEDUP_REMOVED lines=12> */
.L_x_1:


//--------------------- .nv.shared.reserved.0     --------------------------
	.section	.nv.shared.reserved.0,"aw",@nobits
	.weak		__nv_reservedSMEM_offset_0_alias
	.size		__nv_reservedSMEM_offset_0_alias, 0, 64
	.other		__nv_reservedSMEM_offset_0_alias,@"STO_CUDA_RESERVED_SHARED STV_DEFAULT"
__nv_reservedSMEM_offset_0_alias:
	.zero		0
	.zero		64


//--------------------- .nv.constant0.vector_add_exercise --------------------------
	.section	.nv.constant0.vector_add_exercise,"a",@progbits
	.sectionflags	@""
	.align	4
.nv.constant0.vector_add_exercise:
	.zero		924


//--------------------- SYMBOLS --------------------------

	.type		.nv.reservedSmem.offset0,@object
	.size		.nv.reservedSmem.offset0,0x4
